//
// Generated by NVIDIA NVVM Compiler
//
// Compiler Build ID: CL-36424714
// Cuda compilation tools, release 13.0, V13.0.88
// Based on NVVM 20.0.0
//

.version 9.0
.target sm_100
.address_size 64

	// .globl	_Z9addKernelPf
.func  (.param .b64 func_retval0) __internal_accurate_pow
(
	.param .b64 __internal_accurate_pow_param_0
)
;

.visible .entry _Z9addKernelPf(
	.param .u64 .ptr .align 1 _Z9addKernelPf_param_0
)
{
	.reg .pred 	%p<5>;
	.reg .b32 	%r<29>;
	.reg .b32 	%f<37>;
	.reg .b64 	%rd<11>;
	.reg .b64 	%fd<22>;

	ld.param.u64 	%rd1, [_Z9addKernelPf_param_0];
	mov.u32 	%r1, %ctaid.x;
	cvt.rn.f32.u32 	%f6, %r1;
	mul.f32 	%f1, %f6, 0f3A800000;
	mov.f64 	%fd1, 0d4008000000000000;
	{
	.reg .b32 %temp; 
	mov.b64 	{%temp, %r2}, %fd1;
	}
	mov.f32 	%f7, 0f7FC00000;
	add.f32 	%f2, %f7, 0f7FC00000;
	mov.f32 	%f36, 0f00000000;
	mov.b32 	%r28, 0;
$L__BB0_1:
	setp.lt.s32 	%p1, %r2, 0;
	add.s32 	%r6, %r28, 10;
	cvt.f64.f32 	%fd2, %f36;
	cvt.rn.f64.u32 	%fd3, %r6;
	{
	.reg .b32 %temp; 
	mov.b64 	{%temp, %r7}, %fd3;
	}
	shr.u32 	%r8, %r7, 20;
	and.b32  	%r9, %r8, 2047;
	add.s32 	%r10, %r9, -1012;
	mov.b64 	%rd2, %fd3;
	shl.b64 	%rd3, %rd2, %r10;
	setp.eq.s64 	%p2, %rd3, -9223372036854775808;
	{ // callseq 0, 0
	.param .b64 param0;
	st.param.f64 	[param0], %fd3;
	.param .b64 retval0;
	call.uni (retval0), 
	__internal_accurate_pow, 
	(
	param0
	);
	ld.param.f64 	%fd4, [retval0];
	} // callseq 0
	neg.f64 	%fd6, %fd4;
	selp.f64 	%fd7, %fd6, %fd4, %p2;
	selp.f64 	%fd8, %fd7, %fd4, %p1;
	cvt.rzi.s32.f64 	%r11, %fd8;
	cvt.rn.f32.s32 	%f8, %r11;
	mul.f32 	%f9, %f1, %f8;
	cvt.rzi.s32.f32 	%r12, %f9;
	add.f32 	%f10, %f9, 0f3F800000;
	cvt.rzi.s32.f32 	%r13, %f10;
	cvt.rn.f32.s32 	%f11, %r13;
	sub.f32 	%f12, %f11, %f9;
	sub.s32 	%r14, %r13, %r12;
	cvt.rn.f32.s32 	%f13, %r14;
	div.rn.f32 	%f14, %f12, %f13;
	cvt.rn.f32.s32 	%f15, %r12;
	sub.f32 	%f16, %f9, %f15;
	div.rn.f32 	%f17, %f16, %f13;
	mul.f32 	%f18, %f2, %f17;
	fma.rn.f32 	%f19, %f2, %f14, %f18;
	cvt.f64.f32 	%fd9, %f19;
	fma.rn.f64 	%fd10, %fd2, 0d3FD999999999999A, %fd9;
	cvt.rn.f32.f64 	%f20, %fd10;
	cvt.f64.f32 	%fd11, %f20;
	add.s32 	%r15, %r28, 9;
	cvt.rn.f64.u32 	%fd12, %r15;
	{
	.reg .b32 %temp; 
	mov.b64 	{%temp, %r16}, %fd12;
	}
	shr.u32 	%r17, %r16, 20;
	and.b32  	%r18, %r17, 2047;
	add.s32 	%r19, %r18, -1012;
	mov.b64 	%rd5, %fd12;
	shl.b64 	%rd6, %rd5, %r19;
	setp.eq.s64 	%p3, %rd6, -9223372036854775808;
	{ // callseq 1, 0
	.param .b64 param0;
	st.param.f64 	[param0], %fd12;
	.param .b64 retval0;
	call.uni (retval0), 
	__internal_accurate_pow, 
	(
	param0
	);
	ld.param.f64 	%fd13, [retval0];
	} // callseq 1
	neg.f64 	%fd15, %fd13;
	selp.f64 	%fd16, %fd15, %fd13, %p3;
	selp.f64 	%fd17, %fd16, %fd13, %p1;
	cvt.rzi.s32.f64 	%r20, %fd17;
	cvt.rn.f32.s32 	%f21, %r20;
	mul.f32 	%f22, %f1, %f21;
	cvt.rzi.s32.f32 	%r21, %f22;
	add.f32 	%f23, %f22, 0f3F800000;
	cvt.rzi.s32.f32 	%r22, %f23;
	cvt.rn.f32.s32 	%f24, %r22;
	sub.f32 	%f25, %f24, %f22;
	sub.s32 	%r23, %r22, %r21;
	cvt.rn.f32.s32 	%f26, %r23;
	div.rn.f32 	%f27, %f25, %f26;
	cvt.rn.f32.s32 	%f28, %r21;
	sub.f32 	%f29, %f22, %f28;
	div.rn.f32 	%f30, %f29, %f26;
	mul.f32 	%f31, %f2, %f30;
	fma.rn.f32 	%f32, %f2, %f27, %f31;
	cvt.f64.f32 	%fd18, %f32;
	fma.rn.f64 	%fd19, %fd11, 0d3FD999999999999A, %fd18;
	cvt.rn.f32.f64 	%f36, %fd19;
	add.s32 	%r28, %r28, -2;
	setp.ne.s32 	%p4, %r15, 1;
	@%p4 bra 	$L__BB0_1;
	mov.u32 	%r24, %tid.x;
	cvta.to.global.u64 	%rd8, %rd1;
	cvt.f64.f32 	%fd20, %f36;
	mul.f64 	%fd21, %fd20, 0d3FE999999999999A;
	cvt.rn.f32.f64 	%f33, %fd21;
	cvt.rzi.s32.f32 	%r25, %f33;
	cvt.rn.f32.s32 	%f34, %r25;
	sub.f32 	%f35, %f33, %f34;
	shl.b32 	%r26, %r24, 10;
	add.s32 	%r27, %r26, %r1;
	mul.wide.u32 	%rd9, %r27, 4;
	add.s64 	%rd10, %rd8, %rd9;
	st.global.f32 	[%rd10], %f35;
	ret;

}
.func  (.param .b64 func_retval0) __internal_accurate_pow(
	.param .b64 __internal_accurate_pow_param_0
)
{
	.reg .pred 	%p<8>;
	.reg .b32 	%r<46>;
	.reg .b32 	%f<3>;
	.reg .b64 	%fd<109>;

	ld.param.f64 	%fd10, [__internal_accurate_pow_param_0];
	mov.f64 	%fd11, 0d4008000000000000;
	{
	.reg .b32 %temp; 
	mov.b64 	{%temp, %r8}, %fd11;
	}
	{
	.reg .b32 %temp; 
	mov.b64 	{%r9, %temp}, %fd11;
	}
	shr.u32 	%r10, %r8, 20;
	setp.lt.u32 	%p1, %r8, 1048576;
	mov.f64 	%fd12, 0d4368000000000000;
	{
	.reg .b32 %temp; 
	mov.b64 	{%temp, %r11}, %fd12;
	}
	{
	.reg .b32 %temp; 
	mov.b64 	{%r12, %temp}, %fd12;
	}
	shr.u32 	%r13, %r11, 20;
	add.s32 	%r14, %r13, -54;
	selp.b32 	%r15, %r12, %r9, %p1;
	selp.b32 	%r16, %r11, %r8, %p1;
	selp.b32 	%r1, %r14, %r10, %p1;
	add.s32 	%r45, %r1, -1023;
	and.b32  	%r17, %r16, -2146435073;
	or.b32  	%r18, %r17, 1072693248;
	mov.b64 	%fd107, {%r15, %r18};
	setp.lt.u32 	%p2, %r18, 1073127583;
	@%p2 bra 	$L__BB1_2;
	{
	.reg .b32 %temp; 
	mov.b64 	{%r19, %temp}, %fd107;
	}
	{
	.reg .b32 %temp; 
	mov.b64 	{%temp, %r20}, %fd107;
	}
	add.s32 	%r21, %r20, -1048576;
	mov.b64 	%fd107, {%r19, %r21};
	add.s32 	%r45, %r1, -1022;
$L__BB1_2:
	add.f64 	%fd13, %fd107, 0dBFF0000000000000;
	add.f64 	%fd14, %fd107, 0d3FF0000000000000;
	rcp.approx.ftz.f64 	%fd15, %fd14;
	neg.f64 	%fd16, %fd14;
	fma.rn.f64 	%fd17, %fd16, %fd15, 0d3FF0000000000000;
	fma.rn.f64 	%fd18, %fd17, %fd17, %fd17;
	fma.rn.f64 	%fd19, %fd18, %fd15, %fd15;
	mul.f64 	%fd20, %fd13, %fd19;
	fma.rn.f64 	%fd21, %fd13, %fd19, %fd20;
	mul.f64 	%fd22, %fd21, %fd21;
	fma.rn.f64 	%fd23, %fd22, 0d3EB0F5FF7D2CAFE2, 0d3ED0F5D241AD3B5A;
	fma.rn.f64 	%fd24, %fd23, %fd22, 0d3EF3B20A75488A3F;
	fma.rn.f64 	%fd25, %fd24, %fd22, 0d3F1745CDE4FAECD5;
	fma.rn.f64 	%fd26, %fd25, %fd22, 0d3F3C71C7258A578B;
	fma.rn.f64 	%fd27, %fd26, %fd22, 0d3F6249249242B910;
	fma.rn.f64 	%fd28, %fd27, %fd22, 0d3F89999999999DFB;
	sub.f64 	%fd29, %fd13, %fd21;
	add.f64 	%fd30, %fd29, %fd29;
	neg.f64 	%fd31, %fd21;
	fma.rn.f64 	%fd32, %fd31, %fd13, %fd30;
	mul.f64 	%fd33, %fd19, %fd32;
	fma.rn.f64 	%fd34, %fd22, %fd28, 0d3FB5555555555555;
	mov.f64 	%fd35, 0d3FB5555555555555;
	sub.f64 	%fd36, %fd35, %fd34;
	fma.rn.f64 	%fd37, %fd22, %fd28, %fd36;
	add.f64 	%fd38, %fd37, 0dBC46A4CB00B9E7B0;
	add.f64 	%fd39, %fd34, %fd38;
	sub.f64 	%fd40, %fd34, %fd39;
	add.f64 	%fd41, %fd38, %fd40;
	mul.rn.f64 	%fd42, %fd21, %fd21;
	neg.f64 	%fd43, %fd42;
	fma.rn.f64 	%fd44, %fd21, %fd21, %fd43;
	{
	.reg .b32 %temp; 
	mov.b64 	{%r22, %temp}, %fd33;
	}
	{
	.reg .b32 %temp; 
	mov.b64 	{%temp, %r23}, %fd33;
	}
	add.s32 	%r24, %r23, 1048576;
	mov.b64 	%fd45, {%r22, %r24};
	fma.rn.f64 	%fd46, %fd21, %fd45, %fd44;
	mul.rn.f64 	%fd47, %fd42, %fd21;
	neg.f64 	%fd48, %fd47;
	fma.rn.f64 	%fd49, %fd42, %fd21, %fd48;
	fma.rn.f64 	%fd50, %fd42, %fd33, %fd49;
	fma.rn.f64 	%fd51, %fd46, %fd21, %fd50;
	mul.rn.f64 	%fd52, %fd39, %fd47;
	neg.f64 	%fd53, %fd52;
	fma.rn.f64 	%fd54, %fd39, %fd47, %fd53;
	fma.rn.f64 	%fd55, %fd39, %fd51, %fd54;
	fma.rn.f64 	%fd56, %fd41, %fd47, %fd55;
	add.f64 	%fd57, %fd52, %fd56;
	sub.f64 	%fd58, %fd52, %fd57;
	add.f64 	%fd59, %fd56, %fd58;
	add.f64 	%fd60, %fd21, %fd57;
	sub.f64 	%fd61, %fd21, %fd60;
	add.f64 	%fd62, %fd57, %fd61;
	add.f64 	%fd63, %fd59, %fd62;
	add.f64 	%fd64, %fd33, %fd63;
	add.f64 	%fd65, %fd60, %fd64;
	sub.f64 	%fd66, %fd60, %fd65;
	add.f64 	%fd67, %fd64, %fd66;
	xor.b32  	%r25, %r45, -2147483648;
	mov.b32 	%r26, 1127219200;
	mov.b64 	%fd68, {%r25, %r26};
	mov.b32 	%r27, -2147483648;
	mov.b64 	%fd69, {%r27, %r26};
	sub.f64 	%fd70, %fd68, %fd69;
	fma.rn.f64 	%fd71, %fd70, 0d3FE62E42FEFA39EF, %fd65;
	fma.rn.f64 	%fd72, %fd70, 0dBFE62E42FEFA39EF, %fd71;
	sub.f64 	%fd73, %fd72, %fd65;
	sub.f64 	%fd74, %fd67, %fd73;
	fma.rn.f64 	%fd75, %fd70, 0d3C7ABC9E3B39803F, %fd74;
	add.f64 	%fd76, %fd71, %fd75;
	sub.f64 	%fd77, %fd71, %fd76;
	add.f64 	%fd78, %fd75, %fd77;
	{
	.reg .b32 %temp; 
	mov.b64 	{%temp, %r28}, %fd10;
	}
	{
	.reg .b32 %temp; 
	mov.b64 	{%r29, %temp}, %fd10;
	}
	shl.b32 	%r30, %r28, 1;
	setp.gt.u32 	%p3, %r30, -33554433;
	and.b32  	%r31, %r28, -15728641;
	selp.b32 	%r32, %r31, %r28, %p3;
	mov.b64 	%fd79, {%r29, %r32};
	mul.rn.f64 	%fd80, %fd76, %fd79;
	neg.f64 	%fd81, %fd80;
	fma.rn.f64 	%fd82, %fd76, %fd79, %fd81;
	fma.rn.f64 	%fd83, %fd78, %fd79, %fd82;
	add.f64 	%fd4, %fd80, %fd83;
	sub.f64 	%fd84, %fd80, %fd4;
	add.f64 	%fd5, %fd83, %fd84;
	fma.rn.f64 	%fd85, %fd4, 0d3FF71547652B82FE, 0d4338000000000000;
	{
	.reg .b32 %temp; 
	mov.b64 	{%r5, %temp}, %fd85;
	}
	mov.f64 	%fd86, 0dC338000000000000;
	add.rn.f64 	%fd87, %fd85, %fd86;
	fma.rn.f64 	%fd88, %fd87, 0dBFE62E42FEFA39EF, %fd4;
	fma.rn.f64 	%fd89, %fd87, 0dBC7ABC9E3B39803F, %fd88;
	fma.rn.f64 	%fd90, %fd89, 0d3E5ADE1569CE2BDF, 0d3E928AF3FCA213EA;
	fma.rn.f64 	%fd91, %fd90, %fd89, 0d3EC71DEE62401315;
	fma.rn.f64 	%fd92, %fd91, %fd89, 0d3EFA01997C89EB71;
	fma.rn.f64 	%fd93, %fd92, %fd89, 0d3F2A01A014761F65;
	fma.rn.f64 	%fd94, %fd93, %fd89, 0d3F56C16C1852B7AF;
	fma.rn.f64 	%fd95, %fd94, %fd89, 0d3F81111111122322;
	fma.rn.f64 	%fd96, %fd95, %fd89, 0d3FA55555555502A1;
	fma.rn.f64 	%fd97, %fd96, %fd89, 0d3FC5555555555511;
	fma.rn.f64 	%fd98, %fd97, %fd89, 0d3FE000000000000B;
	fma.rn.f64 	%fd99, %fd98, %fd89, 0d3FF0000000000000;
	fma.rn.f64 	%fd100, %fd99, %fd89, 0d3FF0000000000000;
	{
	.reg .b32 %temp; 
	mov.b64 	{%r6, %temp}, %fd100;
	}
	{
	.reg .b32 %temp; 
	mov.b64 	{%temp, %r7}, %fd100;
	}
	shl.b32 	%r33, %r5, 20;
	add.s32 	%r34, %r33, %r7;
	mov.b64 	%fd108, {%r6, %r34};
	{
	.reg .b32 %temp; 
	mov.b64 	{%temp, %r35}, %fd4;
	}
	mov.b32 	%f2, %r35;
	abs.f32 	%f1, %f2;
	setp.lt.f32 	%p4, %f1, 0f4086232B;
	@%p4 bra 	$L__BB1_5;
	setp.lt.f64 	%p5, %fd4, 0d0000000000000000;
	add.f64 	%fd101, %fd4, 0d7FF0000000000000;
	selp.f64 	%fd108, 0d0000000000000000, %fd101, %p5;
	setp.geu.f32 	%p6, %f1, 0f40874800;
	@%p6 bra 	$L__BB1_5;
	shr.u32 	%r36, %r5, 31;
	add.s32 	%r37, %r5, %r36;
	shr.s32 	%r38, %r37, 1;
	shl.b32 	%r39, %r38, 20;
	add.s32 	%r40, %r7, %r39;
	mov.b64 	%fd102, {%r6, %r40};
	sub.s32 	%r41, %r5, %r38;
	shl.b32 	%r42, %r41, 20;
	add.s32 	%r43, %r42, 1072693248;
	mov.b32 	%r44, 0;
	mov.b64 	%fd103, {%r44, %r43};
	mul.f64 	%fd108, %fd103, %fd102;
$L__BB1_5:
	abs.f64 	%fd104, %fd108;
	setp.eq.f64 	%p7, %fd104, 0d7FF0000000000000;
	fma.rn.f64 	%fd105, %fd108, %fd5, %fd108;
	selp.f64 	%fd106, %fd108, %fd105, %p7;
	st.param.f64 	[func_retval0], %fd106;
	ret;

}


// ===== COMPILED SASS (sm_100) =====

	.target	sm_100

	.elftype	@"ET_EXEC"


//--------------------- .note.nv.tkinfo           --------------------------
	.section	.note.nv.tkinfo,"",@"SHT_NOTE"
	.sectionflags	@"SHF_NOTE_NV_TKINFO"
	.tkinfo
        /*0018*/ 	.word	0x00000002
        /*0030*/ 	.string	""
        /*0030*/ 	.string	"ptxas"
        /*0030*/ 	.string	"Cuda compilation tools, release 13.0, V13.0.88"
        /*0030*/ 	.string	"Build cuda_13.0.r13.0/compiler.36424714_0"
        /*0030*/ 	.string	"-arch sm_100 -m 64 "



//--------------------- .note.nv.cuinfo           --------------------------
	.section	.note.nv.cuinfo,"",@"SHT_NOTE"
	.sectionflags	@"SHF_NOTE_NV_CUINFO"
        /*0018*/ 	.short	0x0002
        /*001a*/ 	.short	0x0064
        /*001c*/ 	.short	0x0082
	.zero		2


//--------------------- .nv.info                  --------------------------
	.section	.nv.info,"",@"SHT_CUDA_INFO"
	.align	4


	//----- nvinfo : EIATTR_REGCOUNT
	.align		4
        /*0000*/ 	.byte	0x04, 0x2f
        /*0002*/ 	.short	(.L_1 - .L_0)
	.align		4
.L_0:
        /*0004*/ 	.word	index@(_Z9addKernelPf)
        /*0008*/ 	.word	0x0000001e


	//----- nvinfo : EIATTR_FRAME_SIZE
	.align		4
.L_1:
        /*000c*/ 	.byte	0x04, 0x11
        /*000e*/ 	.short	(.L_3 - .L_2)
	.align		4
.L_2:
        /*0010*/ 	.word	index@($_Z9addKernelPf$__internal_accurate_pow)
        /*0014*/ 	.word	0x00000000


	//----- nvinfo : EIATTR_FRAME_SIZE
	.align		4
.L_3:
        /*0018*/ 	.byte	0x04, 0x11
        /*001a*/ 	.short	(.L_5 - .L_4)
	.align		4
.L_4:
        /*001c*/ 	.word	index@($__internal_0_$__cuda_sm3x_div_rn_noftz_f32_slowpath)
        /*0020*/ 	.word	0x00000000


	//----- nvinfo : EIATTR_FRAME_SIZE
	.align		4
.L_5:
        /*0024*/ 	.byte	0x04, 0x11
        /*0026*/ 	.short	(.L_7 - .L_6)
	.align		4
.L_6:
        /*0028*/ 	.word	index@(_Z9addKernelPf)
        /*002c*/ 	.word	0x00000000


	//----- nvinfo : EIATTR_MIN_STACK_SIZE
	.align		4
.L_7:
        /*0030*/ 	.byte	0x04, 0x12
        /*0032*/ 	.short	(.L_9 - .L_8)
	.align		4
.L_8:
        /*0034*/ 	.word	index@(_Z9addKernelPf)
        /*0038*/ 	.word	0x00000000
.L_9:


//--------------------- .nv.compat                --------------------------
	.section	.nv.compat,"",@"SHT_CUDA_COMPAT_INFO"
	.align	4
        /*0000*/ 	.byte	0x02, 0x09, 0x00, 0x00, 0x02, 0x02, 0x01, 0x00, 0x02, 0x05, 0x05, 0x00, 0x03, 0x07, 0x01, 0x01
        /*0010*/ 	.byte	0x02, 0x03, 0x00, 0x00, 0x02, 0x06, 0x01, 0x00, 0x04, 0x0b, 0x08, 0x00, 0x01, 0x00, 0x00, 0x00
        /*0020*/ 	.byte	0x00, 0x00, 0x00, 0x00


//--------------------- .nv.info._Z9addKernelPf   --------------------------
	.section	.nv.info._Z9addKernelPf,"",@"SHT_CUDA_INFO"
	.sectionflags	@""
	.align	4


	//----- nvinfo : EIATTR_CUDA_API_VERSION
	.align		4
        /*0000*/ 	.byte	0x04, 0x37
        /*0002*/ 	.short	(.L_11 - .L_10)
.L_10:
        /*0004*/ 	.word	0x00000082


	//----- nvinfo : EIATTR_KPARAM_INFO
	.align		4
.L_11:
        /*0008*/ 	.byte	0x04, 0x17
        /*000a*/ 	.short	(.L_13 - .L_12)
.L_12:
        /*000c*/ 	.word	0x00000000
        /*0010*/ 	.short	0x0000
        /*0012*/ 	.short	0x0000
        /*0014*/ 	.byte	0x00, 0xf5, 0x21, 0x00


	//----- nvinfo : EIATTR_SPARSE_MMA_MASK
	.align		4
.L_13:
        /*0018*/ 	.byte	0x03, 0x50
        /*001a*/ 	.short	0x0000


	//----- nvinfo : EIATTR_MAXREG_COUNT
	.align		4
        /*001c*/ 	.byte	0x03, 0x1b
        /*001e*/ 	.short	0x00ff


	//----- nvinfo : EIATTR_MERCURY_ISA_VERSION
	.align		4
        /*0020*/ 	.byte	0x03, 0x5f
        /*0022*/ 	.short	0x0101


	//----- nvinfo : EIATTR_VRC_CTA_INIT_COUNT
	.align		4
        /*0024*/ 	.byte	0x02, 0x4a
	.zero		1
	.zero		1


	//----- nvinfo : EIATTR_EXIT_INSTR_OFFSETS
	.align		4
        /*0028*/ 	.byte	0x04, 0x1c
        /*002a*/ 	.short	(.L_15 - .L_14)


	//   ....[0]....
.L_14:
        /*002c*/ 	.word	0x00000770


	//----- nvinfo : EIATTR_CRS_STACK_SIZE
	.align		4
.L_15:
        /*0030*/ 	.byte	0x04, 0x1e
        /*0032*/ 	.short	(.L_17 - .L_16)
.L_16:
        /*0034*/ 	.word	0x00000000


	//----- nvinfo : EIATTR_CBANK_PARAM_SIZE
	.align		4
.L_17:
        /*0038*/ 	.byte	0x03, 0x19
        /*003a*/ 	.short	0x0008


	//----- nvinfo : EIATTR_PARAM_CBANK
	.align		4
        /*003c*/ 	.byte	0x04, 0x0a
        /*003e*/ 	.short	(.L_19 - .L_18)
	.align		4
.L_18:
        /*0040*/ 	.word	index@(.nv.constant0._Z9addKernelPf)
        /*0044*/ 	.short	0x0380
        /*0046*/ 	.short	0x0008


	//----- nvinfo : EIATTR_SW_WAR
	.align		4
.L_19:
        /*0048*/ 	.byte	0x04, 0x36
        /*004a*/ 	.short	(.L_21 - .L_20)
.L_20:
        /*004c*/ 	.word	0x00000008
.L_21:


//--------------------- .nv.callgraph             --------------------------
	.section	.nv.callgraph,"",@"SHT_CUDA_CALLGRAPH"
	.align	4
	.sectionentsize	8
	.align		4
        /*0000*/ 	.word	0x00000000
	.align		4
        /*0004*/ 	.word	0xffffffff
	.align		4
        /*0008*/ 	.word	0x00000000
	.align		4
        /*000c*/ 	.word	0xfffffffe
	.align		4
        /*0010*/ 	.word	0x00000000
	.align		4
        /*0014*/ 	.word	0xfffffffd
	.align		4
        /*0018*/ 	.word	0x00000000
	.align		4
        /*001c*/ 	.word	0xfffffffc


//--------------------- .text._Z9addKernelPf      --------------------------
	.section	.text._Z9addKernelPf,"ax",@progbits
	.align	128
        .global         _Z9addKernelPf
        .type           _Z9addKernelPf,@function
        .size           _Z9addKernelPf,(.L_x_16 - _Z9addKernelPf)
        .other          _Z9addKernelPf,@"STO_CUDA_ENTRY STV_DEFAULT"
_Z9addKernelPf:
.text._Z9addKernelPf:
[----:B------:R-:W-:Y:S08]  /*0000*/  LDC R1, c[0x0][0x37c] ;  /* 0x0000df00ff017b82 */ /* 0x000ff00000000800 */
[----:B------:R-:W0:Y:S01]  /*0010*/  S2UR UR8, SR_CTAID.X ;  /* 0x00000000000879c3 */ /* 0x000e220000002500 */
[----:B------:R-:W-:Y:S01]  /*0020*/  IMAD.MOV.U32 R2, RZ, RZ, 0x7fc00000 ;  /* 0x7fc00000ff027424 */ /* 0x000fe200078e00ff */
[----:B------:R-:W1:Y:S01]  /*0030*/  LDCU.64 UR6, c[0x0][0x358] ;  /* 0x00006b00ff0677ac */ /* 0x000e620008000a00 */
[----:B------:R-:W-:-:S02]  /*0040*/  IMAD.MOV.U32 R24, RZ, RZ, RZ ;  /* 0x000000ffff187224 */ /* 0x000fc400078e00ff */
[----:B------:R-:W-:Y:S01]  /*0050*/  FADD R2, R2, +QNAN ;  /* 0x7fc0000002027421 */ /* 0x000fe20000000000 */
[----:B------:R-:W-:Y:S01]  /*0060*/  UMOV UR4, URZ ;  /* 0x000000ff00047c82 */ /* 0x000fe20008000000 */
[----:B0-----:R-:W-:-:S05]  /*0070*/  I2FP.F32.U32 R3, UR8 ;  /* 0x0000000800037c45 */ /* 0x001fca0008201000 */
[----:B-1----:R-:W-:-:S07]  /*0080*/  FMUL R3, R3, 0.0009765625 ;  /* 0x3a80000003037820 */ /* 0x002fce0000400000 */
.L_x_4:
[----:B------:R-:W-:Y:S01]  /*0090*/  UIADD3 UR5, UPT, UPT, UR4, 0xa, URZ ;  /* 0x0000000a04057890 */ /* 0x000fe2000fffe0ff */
[----:B01----:R-:W0:Y:S01]  /*00a0*/  F2F.F64.F32 R24, R24 ;  /* 0x0000001800187310 */ /* 0x003e220000201800 */
[----:B------:R-:W-:-:S07]  /*00b0*/  MOV R0, 0xe0 ;  /* 0x000000e000007802 */ /* 0x000fce0000000f00 */
[----:B------:R-:W1:Y:S03]  /*00c0*/  I2F.F64.U32 R26, UR5 ;  /* 0x00000005001a7d12 */ /* 0x000e660008201800 */
[----:B01----:R-:W-:Y:S05]  /*00d0*/  CALL.REL.NOINC `($_Z9addKernelPf$__internal_accurate_pow) ;  /* 0x0000000c00347944 */ /* 0x003fea0003c00000 */
[----:B------:R-:W0:Y:S02]  /*00e0*/  F2I.F64.TRUNC R8, R8 ;  /* 0x0000000800087311 */ /* 0x000e24000030d100 */
[----:B0-----:R-:W-:-:S05]  /*00f0*/  I2FP.F32.S32 R4, R8 ;  /* 0x0000000800047245 */ /* 0x001fca0000201400 */
[----:B------:R-:W-:-:S04]  /*0100*/  FMUL R4, R3, R4 ;  /* 0x0000000403047220 */ /* 0x000fc80000400000 */
[----:B------:R-:W-:Y:S01]  /*0110*/  FADD R7, R4, 1 ;  /* 0x3f80000004077421 */ /* 0x000fe20000000000 */
[----:B------:R-:W-:Y:S08]  /*0120*/  F2I.TRUNC.NTZ R6, R4 ;  /* 0x0000000400067305 */ /* 0x000ff0000020f100 */
[----:B------:R-:W0:Y:S02]  /*0130*/  F2I.TRUNC.NTZ R7, R7 ;  /* 0x0000000700077305 */ /* 0x000e24000020f100 */
[----:B0-----:R-:W-:Y:S01]  /*0140*/  IMAD.IADD R5, R7, 0x1, -R6 ;  /* 0x0000000107057824 */ /* 0x001fe200078e0a06 */
[----:B------:R-:W-:-:S04]  /*0150*/  I2FP.F32.S32 R11, R7 ;  /* 0x00000007000b7245 */ /* 0x000fc80000201400 */
[----:B------:R-:W-:Y:S01]  /*0160*/  I2FP.F32.S32 R5, R5 ;  /* 0x0000000500057245 */ /* 0x000fe20000201400 */
[----:B------:R-:W-:-:S03]  /*0170*/  FADD R0, -R4, R11 ;  /* 0x0000000b04007221 */ /* 0x000fc60000000100 */
[----:B------:R-:W0:Y:S08]  /*0180*/  MUFU.RCP R10, R5 ;  /* 0x00000005000a7308 */ /* 0x000e300000001000 */
[----:B------:R-:W1:Y:S01]  /*0190*/  FCHK P0, R0, R5 ;  /* 0x0000000500007302 */ /* 0x000e620000000000 */
[----:B0-----:R-:W-:-:S04]  /*01a0*/  FFMA R13, -R5, R10, 1 ;  /* 0x3f800000050d7423 */ /* 0x001fc8000000010a */
[----:B------:R-:W-:-:S04]  /*01b0*/  FFMA R13, R10, R13, R10 ;  /* 0x0000000d0a0d7223 */ /* 0x000fc8000000000a */
[----:B------:R-:W-:-:S04]  /*01c0*/  FFMA R8, R0, R13, RZ ;  /* 0x0000000d00087223 */ /* 0x000fc800000000ff */
[----:B------:R-:W-:-:S04]  /*01d0*/  FFMA R9, -R5, R8, R0 ;  /* 0x0000000805097223 */ /* 0x000fc80000000100 */
[----:B------:R-:W-:Y:S01]  /*01e0*/  FFMA R7, R13, R9, R8 ;  /* 0x000000090d077223 */ /* 0x000fe20000000008 */
[----:B-1----:R-:W-:Y:S06]  /*01f0*/  @!P0 BRA `(.L_x_0) ;  /* 0x00000000000c8947 */ /* 0x002fec0003800000 */
[----:B------:R-:W-:-:S07]  /*0200*/  MOV R8, 0x220 ;  /* 0x0000022000087802 */ /* 0x000fce0000000f00 */
[----:B------:R-:W-:Y:S05]  /*0210*/  CALL.REL.NOINC `($__internal_0_$__cuda_sm3x_div_rn_noftz_f32_slowpath) ;  /* 0x0000000400587944 */ /* 0x000fea0003c00000 */
[----:B------:R-:W-:-:S07]  /*0220*/  MOV R7, R0 ;  /* 0x0000000000077202 */ /* 0x000fce0000000f00 */
.L_x_0:
[----:B------:R-:W0:Y:S01]  /*0230*/  MUFU.RCP R0, R5 ;  /* 0x0000000500007308 */ /* 0x000e220000001000 */
[----:B------:R-:W-:-:S05]  /*0240*/  I2FP.F32.S32 R9, R6 ;  /* 0x0000000600097245 */ /* 0x000fca0000201400 */
[----:B------:R-:W-:-:S04]  /*0250*/  FADD R6, R4, -R9 ;  /* 0x8000000904067221 */ /* 0x000fc80000000000 */
[----:B------:R-:W1:Y:S01]  /*0260*/  FCHK P0, R6, R5 ;  /* 0x0000000506007302 */ /* 0x000e620000000000 */
[----:B0-----:R-:W-:-:S04]  /*0270*/  FFMA R11, -R5, R0, 1 ;  /* 0x3f800000050b7423 */ /* 0x001fc80000000100 */
[----:B------:R-:W-:-:S04]  /*0280*/  FFMA R0, R0, R11, R0 ;  /* 0x0000000b00007223 */ /* 0x000fc80000000000 */
[----:B------:R-:W-:-:S04]  /*0290*/  FFMA R4, R0, R6, RZ ;  /* 0x0000000600047223 */ /* 0x000fc800000000ff */
[----:B------:R-:W-:-:S04]  /*02a0*/  FFMA R9, -R5, R4, R6 ;  /* 0x0000000405097223 */ /* 0x000fc80000000106 */
[----:B------:R-:W-:Y:S01]  /*02b0*/  FFMA R9, R0, R9, R4 ;  /* 0x0000000900097223 */ /* 0x000fe20000000004 */
[----:B-1----:R-:W-:Y:S06]  /*02c0*/  @!P0 BRA `(.L_x_1) ;  /* 0x0000000000108947 */ /* 0x002fec0003800000 */
[----:B------:R-:W-:Y:S01]  /*02d0*/  IMAD.MOV.U32 R0, RZ, RZ, R6 ;  /* 0x000000ffff007224 */ /* 0x000fe200078e0006 */
[----:B------:R-:W-:-:S07]  /*02e0*/  MOV R8, 0x300 ;  /* 0x0000030000087802 */ /* 0x000fce0000000f00 */
[----:B------:R-:W-:Y:S05]  /*02f0*/  CALL.REL.NOINC `($__internal_0_$__cuda_sm3x_div_rn_noftz_f32_slowpath) ;  /* 0x0000000400207944 */ /* 0x000fea0003c00000 */
[----:B------:R-:W-:-:S07]  /*0300*/  IMAD.MOV.U32 R9, RZ, RZ, R0 ;  /* 0x000000ffff097224 */ /* 0x000fce00078e0000 */
.L_x_1:
[C---:B------:R-:W-:Y:S01]  /*0310*/  FMUL R9, R2.reuse, R9 ;  /* 0x0000000902097220 */ /* 0x040fe20000400000 */
[----:B------:R-:W-:Y:S01]  /*0320*/  UMOV UR10, 0x9999999a ;  /* 0x9999999a000a7882 */ /* 0x000fe20000000000 */
[----:B------:R-:W-:Y:S01]  /*0330*/  UMOV UR11, 0x3fd99999 ;  /* 0x3fd99999000b7882 */ /* 0x000fe20000000000 */
[----:B------:R-:W-:Y:S01]  /*0340*/  UIADD3 UR5, UPT, UPT, UR4, 0x9, URZ ;  /* 0x0000000904057890 */ /* 0x000fe2000fffe0ff */
[----:B------:R-:W-:Y:S01]  /*0350*/  FFMA R7, R2, R7, R9 ;  /* 0x0000000702077223 */ /* 0x000fe20000000009 */
[----:B------:R-:W-:-:S03]  /*0360*/  MOV R0, 0x3d0 ;  /* 0x000003d000007802 */ /* 0x000fc60000000f00 */
[----:B------:R-:W0:Y:S08]  /*0370*/  F2F.F64.F32 R4, R7 ;  /* 0x0000000700047310 */ /* 0x000e300000201800 */
[----:B------:R-:W-:Y:S01]  /*0380*/  I2F.F64.U32 R26, UR5 ;  /* 0x00000005001a7d12 */ /* 0x000fe20008201800 */
[----:B0-----:R-:W-:-:S10]  /*0390*/  DFMA R4, R24, UR10, R4 ;  /* 0x0000000a18047c2b */ /* 0x001fd40008000004 */
[----:B------:R-:W0:Y:S08]  /*03a0*/  F2F.F32.F64 R4, R4 ;  /* 0x0000000400047310 */ /* 0x000e300000301000 */
[----:B0-----:R0:W1:Y:S02]  /*03b0*/  F2F.F64.F32 R24, R4 ;  /* 0x0000000400187310 */ /* 0x0010640000201800 */
        /* <DEDUP_REMOVED lines=22> */
.L_x_2:
        /* <DEDUP_REMOVED lines=14> */
.L_x_3:
[C---:B------:R-:W-:Y:S01]  /*0600*/  FMUL R9, R2.reuse, R9 ;  /* 0x0000000902097220 */ /* 0x040fe20000400000 */
[----:B------:R-:W-:Y:S01]  /*0610*/  UMOV UR10, 0x9999999a ;  /* 0x9999999a000a7882 */ /* 0x000fe20000000000 */
[----:B------:R-:W-:Y:S01]  /*0620*/  UMOV UR11, 0x3fd99999 ;  /* 0x3fd99999000b7882 */ /* 0x000fe20000000000 */
[----:B------:R-:W-:Y:S01]  /*0630*/  UISETP.NE.AND UP0, UPT, UR5, 0x1, UPT ;  /* 0x000000010500788c */ /* 0x000fe2000bf05270 */
[----:B------:R-:W-:Y:S01]  /*0640*/  FFMA R7, R2, R7, R9 ;  /* 0x0000000702077223 */ /* 0x000fe20000000009 */
[----:B------:R-:W-:-:S03]  /*0650*/  UIADD3 UR4, UPT, UPT, UR4, -0x2, URZ ;  /* 0xfffffffe04047890 */ /* 0x000fc6000fffe0ff */
[----:B------:R-:W0:Y:S02]  /*0660*/  F2F.F64.F32 R4, R7 ;  /* 0x0000000700047310 */ /* 0x000e240000201800 */
[----:B0-----:R-:W-:-:S06]  /*0670*/  DFMA R4, R24, UR10, R4 ;  /* 0x0000000a18047c2b */ /* 0x001fcc0008000004 */
[----:B------:R0:W1:Y:S01]  /*0680*/  F2F.F32.F64 R24, R4 ;  /* 0x0000000400187310 */ /* 0x0000620000301000 */
[----:B------:R-:W-:Y:S05]  /*0690*/  BRA.U UP0, `(.L_x_4) ;  /* 0xfffffff9007c7547 */ /* 0x000fea000b83ffff */
[----:B-1----:R-:W1:Y:S01]  /*06a0*/  F2F.F64.F32 R2, R24 ;  /* 0x0000001800027310 */ /* 0x002e620000201800 */
[----:B------:R-:W-:Y:S01]  /*06b0*/  UMOV UR10, 0x9999999a ;  /* 0x9999999a000a7882 */ /* 0x000fe20000000000 */
[----:B------:R-:W-:Y:S01]  /*06c0*/  UMOV UR11, 0x3fe99999 ;  /* 0x3fe99999000b7882 */ /* 0x000fe20000000000 */
[----:B------:R-:W2:Y:S01]  /*06d0*/  S2R R9, SR_TID.X ;  /* 0x0000000000097919 */ /* 0x000ea20000002100 */
[----:B0-----:R-:W0:Y:S01]  /*06e0*/  LDC.64 R4, c[0x0][0x380] ;  /* 0x0000e000ff047b82 */ /* 0x001e220000000a00 */
[----:B-1----:R-:W-:-:S10]  /*06f0*/  DMUL R2, R2, UR10 ;  /* 0x0000000a02027c28 */ /* 0x002fd40008000000 */
[----:B------:R-:W1:Y:S01]  /*0700*/  F2F.F32.F64 R2, R2 ;  /* 0x0000000200027310 */ /* 0x000e620000301000 */
[----:B--2---:R-:W-:-:S07]  /*0710*/  LEA R9, R9, UR8, 0xa ;  /* 0x0000000809097c11 */ /* 0x004fce000f8e50ff */
[----:B-1----:R-:W1:Y:S01]  /*0720*/  F2I.TRUNC.NTZ R0, R2 ;  /* 0x0000000200007305 */ /* 0x002e62000020f100 */
[----:B0-----:R-:W-:Y:S01]  /*0730*/  IMAD.WIDE.U32 R4, R9, 0x4, R4 ;  /* 0x0000000409047825 */ /* 0x001fe200078e0004 */
[----:B-1----:R-:W-:-:S05]  /*0740*/  I2FP.F32.S32 R7, R0 ;  /* 0x0000000000077245 */ /* 0x002fca0000201400 */
[----:B------:R-:W-:-:S05]  /*0750*/  FADD R7, R2, -R7 ;  /* 0x8000000702077221 */ /* 0x000fca0000000000 */
[----:B------:R-:W-:Y:S01]  /*0760*/  STG.E desc[UR6][R4.64], R7 ;  /* 0x0000000704007986 */ /* 0x000fe2000c101906 */
[----:B------:R-:W-:Y:S05]  /*0770*/  EXIT ;  /* 0x000000000000794d */ /* 0x000fea0003800000 */
        .weak           $__internal_0_$__cuda_sm3x_div_rn_noftz_f32_slowpath
        .type           $__internal_0_$__cuda_sm3x_div_rn_noftz_f32_slowpath,@function
        .size           $__internal_0_$__cuda_sm3x_div_rn_noftz_f32_slowpath,($_Z9addKernelPf$__internal_accurate_pow - $__internal_0_$__cuda_sm3x_div_rn_noftz_f32_slowpath)
$__internal_0_$__cuda_sm3x_div_rn_noftz_f32_slowpath:
[--C-:B------:R-:W-:Y:S01]  /*0780*/  SHF.R.U32.HI R9, RZ, 0x17, R5.reuse ;  /* 0x00000017ff097819 */ /* 0x100fe20000011605 */
[----:B------:R-:W-:Y:S01]  /*0790*/  IMAD.MOV.U32 R11, RZ, RZ, R5 ;  /* 0x000000ffff0b7224 */ /* 0x000fe200078e0005 */
[----:B------:R-:W-:Y:S02]  /*07a0*/  SHF.R.U32.HI R10, RZ, 0x17, R0 ;  /* 0x00000017ff0a7819 */ /* 0x000fe40000011600 */
[----:B------:R-:W-:Y:S02]  /*07b0*/  LOP3.LUT R9, R9, 0xff, RZ, 0xc0, !PT ;  /* 0x000000ff09097812 */ /* 0x000fe400078ec0ff */
[----:B------:R-:W-:-:S03]  /*07c0*/  LOP3.LUT R14, R10, 0xff, RZ, 0xc0, !PT ;  /* 0x000000ff0a0e7812 */ /* 0x000fc600078ec0ff */
[----:B------:R-:W-:Y:S01]  /*07d0*/  VIADD R13, R9, 0xffffffff ;  /* 0xffffffff090d7836 */ /* 0x000fe20000000000 */
[----:B------:R-:W-:-:S04]  /*07e0*/  IADD3 R12, PT, PT, R14, -0x1, RZ ;  /* 0xffffffff0e0c7810 */ /* 0x000fc80007ffe0ff */
[----:B------:R-:W-:-:S04]  /*07f0*/  ISETP.GT.U32.AND P0, PT, R13, 0xfd, PT ;  /* 0x000000fd0d00780c */ /* 0x000fc80003f04070 */
[----:B------:R-:W-:-:S13]  /*0800*/  ISETP.GT.U32.OR P0, PT, R12, 0xfd, P0 ;  /* 0x000000fd0c00780c */ /* 0x000fda0000704470 */
[----:B------:R-:W-:Y:S01]  /*0810*/  @!P0 IMAD.MOV.U32 R10, RZ, RZ, RZ ;  /* 0x000000ffff0a8224 */ /* 0x000fe200078e00ff */
[----:B------:R-:W-:Y:S06]  /*0820*/  @!P0 BRA `(.L_x_5) ;  /* 0x00000000005c8947 */ /* 0x000fec0003800000 */
[----:B------:R-:W-:Y:S02]  /*0830*/  FSETP.GTU.FTZ.AND P0, PT, |R0|, +INF , PT ;  /* 0x7f8000000000780b */ /* 0x000fe40003f1c200 */
[----:B------:R-:W-:-:S04]  /*0840*/  FSETP.GTU.FTZ.AND P1, PT, |R5|, +INF , PT ;  /* 0x7f8000000500780b */ /* 0x000fc80003f3c200 */
[----:B------:R-:W-:-:S13]  /*0850*/  PLOP3.LUT P0, PT, P0, P1, PT, 0xf8, 0x8f ;  /* 0x00000000008f781c */ /* 0x000fda0000703f70 */
[----:B------:R-:W-:Y:S05]  /*0860*/  @P0 BRA `(.L_x_6) ;  /* 0x0000000400440947 */ /* 0x000fea0003800000 */
[----:B------:R-:W-:-:S13]  /*0870*/  LOP3.LUT P0, RZ, R11, 0x7fffffff, R0, 0xc8, !PT ;  /* 0x7fffffff0bff7812 */ /* 0x000fda000780c800 */
[----:B------:R-:W-:Y:S05]  /*0880*/  @!P0 BRA `(.L_x_7) ;  /* 0x0000000400348947 */ /* 0x000fea0003800000 */
[C---:B------:R-:W-:Y:S02]  /*0890*/  FSETP.NEU.FTZ.AND P2, PT, |R0|.reuse, +INF , PT ;  /* 0x7f8000000000780b */ /* 0x040fe40003f5d200 */
[----:B------:R-:W-:Y:S02]  /*08a0*/  FSETP.NEU.FTZ.AND P1, PT, |R5|, +INF , PT ;  /* 0x7f8000000500780b */ /* 0x000fe40003f3d200 */
[----:B------:R-:W-:-:S11]  /*08b0*/  FSETP.NEU.FTZ.AND P0, PT, |R0|, +INF , PT ;  /* 0x7f8000000000780b */ /* 0x000fd60003f1d200 */
[----:B------:R-:W-:Y:S05]  /*08c0*/  @!P1 BRA !P2, `(.L_x_7) ;  /* 0x0000000400249947 */ /* 0x000fea0005000000 */
[----:B------:R-:W-:-:S04]  /*08d0*/  LOP3.LUT P2, RZ, R0, 0x7fffffff, RZ, 0xc0, !PT ;  /* 0x7fffffff00ff7812 */ /* 0x000fc8000784c0ff */
[----:B------:R-:W-:-:S13]  /*08e0*/  PLOP3.LUT P1, PT, P1, P2, PT, 0x2f, 0xf2 ;  /* 0x0000000000f2781c */ /* 0x000fda0000f24577 */
[----:B------:R-:W-:Y:S05]  /*08f0*/  @P1 BRA `(.L_x_8) ;  /* 0x0000000400101947 */ /* 0x000fea0003800000 */
[----:B------:R-:W-:-:S04]  /*0900*/  LOP3.LUT P1, RZ, R11, 0x7fffffff, RZ, 0xc0, !PT ;  /* 0x7fffffff0bff7812 */ /* 0x000fc8000782c0ff */
[----:B------:R-:W-:-:S13]  /*0910*/  PLOP3.LUT P0, PT, P0, P1, PT, 0x2f, 0xf2 ;  /* 0x0000000000f2781c */ /* 0x000fda0000702577 */
[----:B------:R-:W-:Y:S05]  /*0920*/  @P0 BRA `(.L_x_9) ;  /* 0x0000000000f80947 */ /* 0x000fea0003800000 */
[----:B------:R-:W-:Y:S02]  /*0930*/  ISETP.GE.AND P0, PT, R12, RZ, PT ;  /* 0x000000ff0c00720c */ /* 0x000fe40003f06270 */
[----:B------:R-:W-:-:S11]  /*0940*/  ISETP.GE.AND P1, PT, R13, RZ, PT ;  /* 0x000000ff0d00720c */ /* 0x000fd60003f26270 */
[----:B------:R-:W-:Y:S01]  /*0950*/  @P0 IMAD.MOV.U32 R10, RZ, RZ, RZ ;  /* 0x000000ffff0a0224 */ /* 0x000fe200078e00ff */
[----:B------:R-:W-:Y:S01]  /*0960*/  @!P0 MOV R10, 0xffffffc0 ;  /* 0xffffffc0000a8802 */ /* 0x000fe20000000f00 */
[----:B------:R-:W-:Y:S01]  /*0970*/  @!P0 FFMA R0, R0, 1.84467440737095516160e+19, RZ ;  /* 0x5f80000000008823 */ /* 0x000fe200000000ff */
[----:B------:R-:W-:-:S03]  /*0980*/  @!P1 FFMA R11, R5, 1.84467440737095516160e+19, RZ ;  /* 0x5f800000050b9823 */ /* 0x000fc600000000ff */
[----:B------:R-:W-:-:S07]  /*0990*/  @!P1 VIADD R10, R10, 0x40 ;  /* 0x000000400a0a9836 */ /* 0x000fce0000000000 */
.L_x_5:
[----:B------:R-:W-:Y:S01]  /*09a0*/  LEA R12, R9, 0xc0800000, 0x17 ;  /* 0xc0800000090c7811 */ /* 0x000fe200078eb8ff */
[----:B------:R-:W-:-:S04]  /*09b0*/  VIADD R14, R14, 0xffffff81 ;  /* 0xffffff810e0e7836 */ /* 0x000fc80000000000 */
[----:B------:R-:W-:Y:S02]  /*09c0*/  IMAD.IADD R15, R11, 0x1, -R12 ;  /* 0x000000010b0f7824 */ /* 0x000fe400078e0a0c */
[C---:B------:R-:W-:Y:S02]  /*09d0*/  IMAD R0, R14.reuse, -0x800000, R0 ;  /* 0xff8000000e007824 */ /* 0x040fe400078e0200 */
[----:B------:R0:W1:Y:S01]  /*09e0*/  MUFU.RCP R11, R15 ;  /* 0x0000000f000b7308 */ /* 0x0000620000001000 */
[----:B------:R-:W-:Y:S01]  /*09f0*/  FADD.FTZ R13, -R15, -RZ ;  /* 0x800000ff0f0d7221 */ /* 0x000fe20000010100 */
[----:B0-----:R-:W-:-:S04]  /*0a00*/  IADD3 R15, PT, PT, R14, 0x7f, -R9 ;  /* 0x0000007f0e0f7810 */ /* 0x001fc80007ffe809 */
[----:B------:R-:W-:Y:S01]  /*0a10*/  IADD3 R15, PT, PT, R15, R10, RZ ;  /* 0x0000000a0f0f7210 */ /* 0x000fe20007ffe0ff */
[----:B-1----:R-:W-:-:S04]  /*0a20*/  FFMA R12, R11, R13, 1 ;  /* 0x3f8000000b0c7423 */ /* 0x002fc8000000000d */
[----:B------:R-:W-:-:S04]  /*0a30*/  FFMA R11, R11, R12, R11 ;  /* 0x0000000c0b0b7223 */ /* 0x000fc8000000000b */
[----:B------:R-:W-:-:S04]  /*0a40*/  FFMA R12, R0, R11, RZ ;  /* 0x0000000b000c7223 */ /* 0x000fc800000000ff */
[----:B------:R-:W-:-:S04]  /*0a50*/  FFMA R16, R13, R12, R0 ;  /* 0x0000000c0d107223 */ /* 0x000fc80000000000 */
[----:B------:R-:W-:-:S04]  /*0a60*/  FFMA R12, R11, R16, R12 ;  /* 0x000000100b0c7223 */ /* 0x000fc8000000000c */
[----:B------:R-:W-:-:S04]  /*0a70*/  FFMA R13, R13, R12, R0 ;  /* 0x0000000c0d0d7223 */ /* 0x000fc80000000000 */
[----:B------:R-:W-:-:S05]  /*0a80*/  FFMA R0, R11, R13, R12 ;  /* 0x0000000d0b007223 */ /* 0x000fca000000000c */
[----:B------:R-:W-:-:S04]  /*0a90*/  SHF.R.U32.HI R9, RZ, 0x17, R0 ;  /* 0x00000017ff097819 */ /* 0x000fc80000011600 */
[----:B------:R-:W-:-:S05]  /*0aa0*/  LOP3.LUT R9, R9, 0xff, RZ, 0xc0, !PT ;  /* 0x000000ff09097812 */ /* 0x000fca00078ec0ff */
[----:B------:R-:W-:-:S04]  /*0ab0*/  IMAD.IADD R14, R9, 0x1, R15 ;  /* 0x00000001090e7824 */ /* 0x000fc800078e020f */
[----:B------:R-:W-:-:S05]  /*0ac0*/  VIADD R9, R14, 0xffffffff ;  /* 0xffffffff0e097836 */ /* 0x000fca0000000000 */
[----:B------:R-:W-:-:S13]  /*0ad0*/  ISETP.GE.U32.AND P0, PT, R9, 0xfe, PT ;  /* 0x000000fe0900780c */ /* 0x000fda0003f06070 */
[----:B------:R-:W-:Y:S05]  /*0ae0*/  @!P0 BRA `(.L_x_10) ;  /* 0x0000000000808947 */ /* 0x000fea0003800000 */
[----:B------:R-:W-:-:S13]  /*0af0*/  ISETP.GT.AND P0, PT, R14, 0xfe, PT ;  /* 0x000000fe0e00780c */ /* 0x000fda0003f04270 */
[----:B------:R-:W-:Y:S05]  /*0b00*/  @P0 BRA `(.L_x_11) ;  /* 0x00000000006c0947 */ /* 0x000fea0003800000 */
[----:B------:R-:W-:-:S13]  /*0b10*/  ISETP.GE.AND P0, PT, R14, 0x1, PT ;  /* 0x000000010e00780c */ /* 0x000fda0003f06270 */
[----:B------:R-:W-:Y:S05]  /*0b20*/  @P0 BRA `(.L_x_12) ;  /* 0x0000000000980947 */ /* 0x000fea0003800000 */
[----:B------:R-:W-:Y:S02]  /*0b30*/  ISETP.GE.AND P0, PT, R14, -0x18, PT ;  /* 0xffffffe80e00780c */ /* 0x000fe40003f06270 */
[----:B------:R-:W-:-:S11]  /*0b40*/  LOP3.LUT R0, R0, 0x80000000, RZ, 0xc0, !PT ;  /* 0x8000000000007812 */ /* 0x000fd600078ec0ff */
[----:B------:R-:W-:Y:S05]  /*0b50*/  @!P0 BRA `(.L_x_12) ;  /* 0x00000000008c8947 */ /* 0x000fea0003800000 */
[-CC-:B------:R-:W-:Y:S01]  /*0b60*/  FFMA.RZ R9, R11, R13.reuse, R12.reuse ;  /* 0x0000000d0b097223 */ /* 0x180fe2000000c00c */
[C---:B------:R-:W-:Y:S02]  /*0b70*/  ISETP.NE.AND P2, PT, R14.reuse, RZ, PT ;  /* 0x000000ff0e00720c */ /* 0x040fe40003f45270 */
[C---:B------:R-:W-:Y:S02]  /*0b80*/  ISETP.NE.AND P1, PT, R14.reuse, RZ, PT ;  /* 0x000000ff0e00720c */ /* 0x040fe40003f25270 */
[----:B------:R-:W-:Y:S01]  /*0b90*/  LOP3.LUT R10, R9, 0x7fffff, RZ, 0xc0, !PT ;  /* 0x007fffff090a7812 */ /* 0x000fe200078ec0ff */
[CCC-:B------:R-:W-:Y:S01]  /*0ba0*/  FFMA.RP R9, R11.reuse, R13.reuse, R12.reuse ;  /* 0x0000000d0b097223 */ /* 0x1c0fe2000000800c */
[----:B------:R-:W-:Y:S01]  /*0bb0*/  FFMA.RM R12, R11, R13, R12 ;  /* 0x0000000d0b0c7223 */ /* 0x000fe2000000400c */
[----:B------:R-:W-:Y:S01]  /*0bc0*/  VIADD R11, R14, 0x20 ;  /* 0x000000200e0b7836 */ /* 0x000fe20000000000 */
[----:B------:R-:W-:Y:S02]  /*0bd0*/  LOP3.LUT R10, R10, 0x800000, RZ, 0xfc, !PT ;  /* 0x008000000a0a7812 */ /* 0x000fe400078efcff */
[----:B------:R-:W-:-:S02]  /*0be0*/  IADD3 R13, PT, PT, -R14, RZ, RZ ;  /* 0x000000ff0e0d7210 */ /* 0x000fc40007ffe1ff */
[----:B------:R-:W-:Y:S02]  /*0bf0*/  SHF.L.U32 R11, R10, R11, RZ ;  /* 0x0000000b0a0b7219 */ /* 0x000fe400000006ff */
[----:B------:R-:W-:Y:S02]  /*0c00*/  FSETP.NEU.FTZ.AND P0, PT, R9, R12, PT ;  /* 0x0000000c0900720b */ /* 0x000fe40003f1d000 */
[----:B------:R-:W-:Y:S02]  /*0c10*/  SEL R9, R13, RZ, P2 ;  /* 0x000000ff0d097207 */ /* 0x000fe40001000000 */
[----:B------:R-:W-:Y:S02]  /*0c20*/  ISETP.NE.AND P1, PT, R11, RZ, P1 ;  /* 0x000000ff0b00720c */ /* 0x000fe40000f25270 */
[----:B------:R-:W-:Y:S02]  /*0c30*/  SHF.R.U32.HI R9, RZ, R9, R10 ;  /* 0x00000009ff097219 */ /* 0x000fe4000001160a */
[----:B------:R-:W-:-:S02]  /*0c40*/  PLOP3.LUT P0, PT, P0, P1, PT, 0xf8, 0x8f ;  /* 0x00000000008f781c */ /* 0x000fc40000703f70 */
[----:B------:R-:W-:Y:S02]  /*0c50*/  SHF.R.U32.HI R11, RZ, 0x1, R9 ;  /* 0x00000001ff0b7819 */ /* 0x000fe40000011609 */
[----:B------:R-:W-:-:S04]  /*0c60*/  SEL R10, RZ, 0x1, !P0 ;  /* 0x00000001ff0a7807 */ /* 0x000fc80004000000 */
[----:B------:R-:W-:-:S04]  /*0c70*/  LOP3.LUT R10, R10, 0x1, R11, 0xf8, !PT ;  /* 0x000000010a0a7812 */ /* 0x000fc800078ef80b */
[----:B------:R-:W-:-:S05]  /*0c80*/  LOP3.LUT R10, R10, R9, RZ, 0xc0, !PT ;  /* 0x000000090a0a7212 */ /* 0x000fca00078ec0ff */
[----:B------:R-:W-:-:S05]  /*0c90*/  IMAD.IADD R11, R11, 0x1, R10 ;  /* 0x000000010b0b7824 */ /* 0x000fca00078e020a */
[----:B------:R-:W-:Y:S01]  /*0ca0*/  LOP3.LUT R0, R11, R0, RZ, 0xfc, !PT ;  /* 0x000000000b007212 */ /* 0x000fe200078efcff */
[----:B------:R-:W-:Y:S06]  /*0cb0*/  BRA `(.L_x_12) ;  /* 0x0000000000347947 */ /* 0x000fec0003800000 */
.L_x_11:
[----:B------:R-:W-:-:S04]  /*0cc0*/  LOP3.LUT R0, R0, 0x80000000, RZ, 0xc0, !PT ;  /* 0x8000000000007812 */ /* 0x000fc800078ec0ff */
[----:B------:R-:W-:Y:S01]  /*0cd0*/  LOP3.LUT R0, R0, 0x7f800000, RZ, 0xfc, !PT ;  /* 0x7f80000000007812 */ /* 0x000fe200078efcff */
[----:B------:R-:W-:Y:S06]  /*0ce0*/  BRA `(.L_x_12) ;  /* 0x0000000000287947 */ /* 0x000fec0003800000 */
.L_x_10:
[----:B------:R-:W-:Y:S01]  /*0cf0*/  IMAD R0, R15, 0x800000, R0 ;  /* 0x008000000f007824 */ /* 0x000fe200078e0200 */
[----:B------:R-:W-:Y:S06]  /*0d00*/  BRA `(.L_x_12) ;  /* 0x0000000000207947 */ /* 0x000fec0003800000 */
.L_x_9:
[----:B------:R-:W-:-:S04]  /*0d10*/  LOP3.LUT R0, R11, 0x80000000, R0, 0x48, !PT ;  /* 0x800000000b007812 */ /* 0x000fc800078e4800 */
[----:B------:R-:W-:Y:S01]  /*0d20*/  LOP3.LUT R0, R0, 0x7f800000, RZ, 0xfc, !PT ;  /* 0x7f80000000007812 */ /* 0x000fe200078efcff */
[----:B------:R-:W-:Y:S06]  /*0d30*/  BRA `(.L_x_12) ;  /* 0x0000000000147947 */ /* 0x000fec0003800000 */
.L_x_8:
[----:B------:R-:W-:Y:S01]  /*0d40*/  LOP3.LUT R0, R11, 0x80000000, R0, 0x48, !PT ;  /* 0x800000000b007812 */ /* 0x000fe200078e4800 */
[----:B------:R-:W-:Y:S06]  /*0d50*/  BRA `(.L_x_12) ;  /* 0x00000000000c7947 */ /* 0x000fec0003800000 */
.L_x_7:
[----:B------:R-:W0:Y:S01]  /*0d60*/  MUFU.RSQ R0, -QNAN ;  /* 0xffc0000000007908 */ /* 0x000e220000001400 */
[----:B------:R-:W-:Y:S05]  /*0d70*/  BRA `(.L_x_12) ;  /* 0x0000000000047947 */ /* 0x000fea0003800000 */
.L_x_6:
[----:B------:R-:W-:-:S07]  /*0d80*/  FADD.FTZ R0, R0, R5 ;  /* 0x0000000500007221 */ /* 0x000fce0000010000 */
.L_x_12:
[----:B------:R-:W-:-:S04]  /*0d90*/  IMAD.MOV.U32 R9, RZ, RZ, 0x0 ;  /* 0x00000000ff097424 */ /* 0x000fc800078e00ff */
[----:B0-----:R-:W-:Y:S05]  /*0da0*/  RET.REL.NODEC R8 `(_Z9addKernelPf) ;  /* 0xfffffff008947950 */ /* 0x001fea0003c3ffff */
        .type           $_Z9addKernelPf$__internal_accurate_pow,@function
        .size           $_Z9addKernelPf$__internal_accurate_pow,(.L_x_16 - $_Z9addKernelPf$__internal_accurate_pow)
$_Z9addKernelPf$__internal_accurate_pow:
[----:B------:R-:W0:Y:S01]  /*0db0*/  MUFU.RCP64H R13, 1.75 ;  /* 0x3ffc0000000d7908 */ /* 0x000e220000001800 */
[----:B------:R-:W-:Y:S02]  /*0dc0*/  HFMA2 R4, -RZ, RZ, 0, 0 ;  /* 0x00000000ff047431 */ /* 0x000fe400000001ff */
[----:B------:R-:W-:Y:S01]  /*0dd0*/  IMAD.MOV.U32 R5, RZ, RZ, 0x3ffc0000 ;  /* 0x3ffc0000ff057424 */ /* 0x000fe200078e00ff */
[----:B------:R-:W-:Y:S01]  /*0de0*/  MOV R7, 0x3ed0f5d2 ;  /* 0x3ed0f5d200077802 */ /* 0x000fe20000000f00 */
[----:B------:R-:W-:Y:S01]  /*0df0*/  IMAD.MOV.U32 R12, RZ, RZ, RZ ;  /* 0x000000ffff0c7224 */ /* 0x000fe200078e00ff */
[----:B------:R-:W-:Y:S01]  /*0e00*/  UMOV UR10, 0x7d2cafe2 ;  /* 0x7d2cafe2000a7882 */ /* 0x000fe20000000000 */
[----:B------:R-:W-:Y:S01]  /*0e10*/  IMAD.MOV.U32 R6, RZ, RZ, 0x41ad3b5a ;  /* 0x41ad3b5aff067424 */ /* 0x000fe200078e00ff */
[----:B------:R-:W-:-:S03]  /*0e20*/  UMOV UR11, 0x3eb0f5ff ;  /* 0x3eb0f5ff000b7882 */ /* 0x000fc60000000000 */
[----:B0-----:R-:W-:-:S08]  /*0e30*/  DFMA R4, R12, -R4, 1 ;  /* 0x3ff000000c04742b */ /* 0x001fd00000000804 */
[----:B------:R-:W-:-:S08]  /*0e40*/  DFMA R4, R4, R4, R4 ;  /* 0x000000040404722b */ /* 0x000fd00000000004 */
[----:B------:R-:W-:-:S08]  /*0e50*/  DFMA R12, R12, R4, R12 ;  /* 0x000000040c0c722b */ /* 0x000fd0000000000c */
[----:B------:R-:W-:-:S08]  /*0e60*/  DMUL R4, R12, -0.25 ;  /* 0xbfd000000c047828 */ /* 0x000fd00000000000 */
[----:B------:R-:W-:-:S08]  /*0e70*/  DFMA R4, R12, -0.25, R4 ;  /* 0xbfd000000c04782b */ /* 0x000fd00000000004 */
[CC--:B------:R-:W-:Y:S02]  /*0e80*/  DMUL R18, R4.reuse, R4.reuse ;  /* 0x0000000404127228 */ /* 0x0c0fe40000000000 */
[C---:B------:R-:W-:Y:S02]  /*0e90*/  DADD R16, -R4.reuse, -0.25 ;  /* 0xbfd0000004107429 */ /* 0x040fe40000000100 */
[----:B------:R-:W-:-:S04]  /*0ea0*/  DMUL R8, R4, R4 ;  /* 0x0000000404087228 */ /* 0x000fc80000000000 */
[----:B------:R-:W-:Y:S01]  /*0eb0*/  DFMA R6, R18, UR10, R6 ;  /* 0x0000000a12067c2b */ /* 0x000fe20008000006 */
[----:B------:R-:W-:Y:S01]  /*0ec0*/  UMOV UR10, 0x75488a3f ;  /* 0x75488a3f000a7882 */ /* 0x000fe20000000000 */
[----:B------:R-:W-:Y:S01]  /*0ed0*/  UMOV UR11, 0x3ef3b20a ;  /* 0x3ef3b20a000b7882 */ /* 0x000fe20000000000 */
[----:B------:R-:W-:-:S05]  /*0ee0*/  DADD R16, R16, R16 ;  /* 0x0000000010107229 */ /* 0x000fca0000000010 */
[----:B------:R-:W-:Y:S01]  /*0ef0*/  DFMA R6, R18, R6, UR10 ;  /* 0x0000000a12067e2b */ /* 0x000fe20008000006 */
[----:B------:R-:W-:Y:S01]  /*0f00*/  UMOV UR10, 0xe4faecd5 ;  /* 0xe4faecd5000a7882 */ /* 0x000fe20000000000 */
[----:B------:R-:W-:Y:S01]  /*0f10*/  UMOV UR11, 0x3f1745cd ;  /* 0x3f1745cd000b7882 */ /* 0x000fe20000000000 */
[----:B------:R-:W-:-:S05]  /*0f20*/  DFMA R16, -R4, -0.25, R16 ;  /* 0xbfd000000410782b */ /* 0x000fca0000000110 */
[----:B------:R-:W-:Y:S01]  /*0f30*/  DFMA R6, R18, R6, UR10 ;  /* 0x0000000a12067e2b */ /* 0x000fe20008000006 */
[----:B------:R-:W-:Y:S01]  /*0f40*/  UMOV UR10, 0x258a578b ;  /* 0x258a578b000a7882 */ /* 0x000fe20000000000 */
[----:B------:R-:W-:Y:S01]  /*0f50*/  UMOV UR11, 0x3f3c71c7 ;  /* 0x3f3c71c7000b7882 */ /* 0x000fe20000000000 */
[----:B------:R-:W-:-:S05]  /*0f60*/  DMUL R12, R12, R16 ;  /* 0x000000100c0c7228 */ /* 0x000fca0000000000 */
[----:B------:R-:W-:Y:S01]  /*0f70*/  DFMA R6, R18, R6, UR10 ;  /* 0x0000000a12067e2b */ /* 0x000fe20008000006 */
[----:B------:R-:W-:Y:S01]  /*0f80*/  UMOV UR10, 0x9242b910 ;  /* 0x9242b910000a7882 */ /* 0x000fe20000000000 */
[----:B------:R-:W-:-:S03]  /*0f90*/  UMOV UR11, 0x3f624924 ;  /* 0x3f624924000b7882 */ /* 0x000fc60000000000 */
[----:B------:R-:W-:Y:S02]  /*0fa0*/  VIADD R21, R13, 0x100000 ;  /* 0x001000000d157836 */ /* 0x000fe40000000000 */
[----:B------:R-:W-:Y:S01]  /*0fb0*/  IMAD.MOV.U32 R20, RZ, RZ, R12 ;  /* 0x000000ffff147224 */ /* 0x000fe200078e000c */
[----:B------:R-:W-:Y:S01]  /*0fc0*/  DFMA R6, R18, R6, UR10 ;  /* 0x0000000a12067e2b */ /* 0x000fe20008000006 */
[----:B------:R-:W-:Y:S01]  /*0fd0*/  UMOV UR10, 0x99999dfb ;  /* 0x99999dfb000a7882 */ /* 0x000fe20000000000 */
[----:B------:R-:W-:-:S06]  /*0fe0*/  UMOV UR11, 0x3f899999 ;  /* 0x3f899999000b7882 */ /* 0x000fcc0000000000 */
[----:B------:R-:W-:Y:S01]  /*0ff0*/  DFMA R14, R18, R6, UR10 ;  /* 0x0000000a120e7e2b */ /* 0x000fe20008000006 */
[----:B------:R-:W-:Y:S01]  /*1000*/  UMOV UR10, 0x55555555 ;  /* 0x55555555000a7882 */ /* 0x000fe20000000000 */
[----:B------:R-:W-:-:S06]  /*1010*/  UMOV UR11, 0x3fb55555 ;  /* 0x3fb55555000b7882 */ /* 0x000fcc0000000000 */
[----:B------:R-:W-:-:S08]  /*1020*/  DFMA R6, R18, R14, UR10 ;  /* 0x0000000a12067e2b */ /* 0x000fd0000800000e */
[----:B------:R-:W-:Y:S01]  /*1030*/  DADD R10, -R6, UR10 ;  /* 0x0000000a060a7e29 */ /* 0x000fe20008000100 */
[----:B------:R-:W-:Y:S01]  /*1040*/  UMOV UR10, 0xb9e7b0 ;  /* 0x00b9e7b0000a7882 */ /* 0x000fe20000000000 */
[----:B------:R-:W-:-:S06]  /*1050*/  UMOV UR11, 0x3c46a4cb ;  /* 0x3c46a4cb000b7882 */ /* 0x000fcc0000000000 */
[----:B------:R-:W-:Y:S02]  /*1060*/  DFMA R14, R18, R14, R10 ;  /* 0x0000000e120e722b */ /* 0x000fe4000000000a */
[C---:B------:R-:W-:Y:S02]  /*1070*/  DMUL R10, R4.reuse, R8 ;  /* 0x00000008040a7228 */ /* 0x040fe40000000000 */
[----:B------:R-:W-:-:S04]  /*1080*/  DFMA R18, R4, R4, -R8 ;  /* 0x000000040412722b */ /* 0x000fc80000000808 */
[----:B------:R-:W-:Y:S01]  /*1090*/  DADD R14, R14, -UR10 ;  /* 0x8000000a0e0e7e29 */ /* 0x000fe20008000000 */
[----:B------:R-:W-:Y:S01]  /*10a0*/  UMOV UR10, 0x0 ;  /* 0x00000000000a7882 */ /* 0x000fe20000000000 */
[C---:B------:R-:W-:Y:S01]  /*10b0*/  DFMA R16, R4.reuse, R8, -R10 ;  /* 0x000000080410722b */ /* 0x040fe2000000080a */
[----:B------:R-:W-:Y:S01]  /*10c0*/  UMOV UR11, 0x40000000 ;  /* 0x40000000000b7882 */ /* 0x000fe20000000000 */
[----:B------:R-:W-:-:S04]  /*10d0*/  DFMA R18, R4, R20, R18 ;  /* 0x000000140412722b */ /* 0x000fc80000000012 */
[----:B------:R-:W-:Y:S02]  /*10e0*/  DADD R22, R6, R14 ;  /* 0x0000000006167229 */ /* 0x000fe4000000000e */
[----:B------:R-:W-:-:S06]  /*10f0*/  DFMA R16, R12, R8, R16 ;  /* 0x000000080c10722b */ /* 0x000fcc0000000010 */
[----:B------:R-:W-:Y:S02]  /*1100*/  DMUL R8, R22, R10 ;  /* 0x0000000a16087228 */ /* 0x000fe40000000000 */
[----:B------:R-:W-:Y:S02]  /*1110*/  DFMA R16, R4, R18, R16 ;  /* 0x000000120410722b */ /* 0x000fe40000000010 */
[----:B------:R-:W-:-:S04]  /*1120*/  DADD R18, R6, -R22 ;  /* 0x0000000006127229 */ /* 0x000fc80000000816 */
[----:B------:R-:W-:-:S04]  /*1130*/  DFMA R6, R22, R10, -R8 ;  /* 0x0000000a1606722b */ /* 0x000fc80000000808 */
[----:B------:R-:W-:-:S04]  /*1140*/  DADD R18, R14, R18 ;  /* 0x000000000e127229 */ /* 0x000fc80000000012 */
[----:B------:R-:W-:-:S08]  /*1150*/  DFMA R6, R22, R16, R6 ;  /* 0x000000101606722b */ /* 0x000fd00000000006 */
[----:B------:R-:W-:-:S08]  /*1160*/  DFMA R18, R18, R10, R6 ;  /* 0x0000000a1212722b */ /* 0x000fd00000000006 */
[----:B------:R-:W-:-:S08]  /*1170*/  DADD R10, R8, R18 ;  /* 0x00000000080a7229 */ /* 0x000fd00000000012 */
[--C-:B------:R-:W-:Y:S02]  /*1180*/  DADD R6, R4, R10.reuse ;  /* 0x0000000004067229 */ /* 0x100fe4000000000a */
[----:B------:R-:W-:-:S06]  /*1190*/  DADD R8, R8, -R10 ;  /* 0x0000000008087229 */ /* 0x000fcc000000080a */
[----:B------:R-:W-:Y:S02]  /*11a0*/  DADD R4, R4, -R6 ;  /* 0x0000000004047229 */ /* 0x000fe40000000806 */
[----:B------:R-:W-:-:S06]  /*11b0*/  DADD R8, R18, R8 ;  /* 0x0000000012087229 */ /* 0x000fcc0000000008 */
[----:B------:R-:W-:-:S08]  /*11c0*/  DADD R4, R10, R4 ;  /* 0x000000000a047229 */ /* 0x000fd00000000004 */
[----:B------:R-:W-:Y:S01]  /*11d0*/  DADD R4, R8, R4 ;  /* 0x0000000008047229 */ /* 0x000fe20000000004 */
[----:B------:R-:W-:Y:S01]  /*11e0*/  IMAD.MOV.U32 R8, RZ, RZ, -0x105c611 ;  /* 0xfefa39efff087424 */ /* 0x000fe200078e00ff */
[----:B------:R-:W-:-:S06]  /*11f0*/  MOV R9, 0x3fe62e42 ;  /* 0x3fe62e4200097802 */ /* 0x000fcc0000000f00 */
[----:B------:R-:W-:Y:S01]  /*1200*/  DADD R12, R12, R4 ;  /* 0x000000000c0c7229 */ /* 0x000fe20000000004 */
[----:B------:R-:W-:Y:S02]  /*1210*/  IMAD.MOV.U32 R4, RZ, RZ, -0x105c611 ;  /* 0xfefa39efff047424 */ /* 0x000fe400078e00ff */
[----:B------:R-:W-:-:S05]  /*1220*/  IMAD.MOV.U32 R5, RZ, RZ, 0x3fe62e42 ;  /* 0x3fe62e42ff057424 */ /* 0x000fca00078e00ff */
[----:B------:R-:W-:-:S08]  /*1230*/  DADD R10, R6, R12 ;  /* 0x00000000060a7229 */ /* 0x000fd0000000000c */
[--C-:B------:R-:W-:Y:S02]  /*1240*/  DFMA R8, R8, UR10, R10.reuse ;  /* 0x0000000a08087c2b */ /* 0x100fe4000800000a */
[----:B------:R-:W-:-:S06]  /*1250*/  DADD R6, R6, -R10 ;  /* 0x0000000006067229 */ /* 0x000fcc000000080a */
[----:B------:R-:W-:Y:S02]  /*1260*/  DFMA R14, -R4, 2, R8 ;  /* 0x40000000040e782b */ /* 0x000fe40000000108 */
[----:B------:R-:W-:Y:S01]  /*1270*/  DADD R6, R12, R6 ;  /* 0x000000000c067229 */ /* 0x000fe20000000006 */
[----:B------:R-:W-:Y:S01]  /*1280*/  MOV R12, 0x3b39803f ;  /* 0x3b39803f000c7802 */ /* 0x000fe20000000f00 */
[----:B------:R-:W-:-:S04]  /*1290*/  IMAD.MOV.U32 R13, RZ, RZ, 0x3c7abc9e ;  /* 0x3c7abc9eff0d7424 */ /* 0x000fc800078e00ff */
[----:B------:R-:W-:-:S08]  /*12a0*/  DADD R14, -R10, R14 ;  /* 0x000000000a0e7229 */ /* 0x000fd0000000010e */
[----:B------:R-:W-:-:S08]  /*12b0*/  DADD R6, R6, -R14 ;  /* 0x0000000006067229 */ /* 0x000fd0000000080e */
[----:B------:R-:W-:Y:S01]  /*12c0*/  DFMA R12, R12, UR10, R6 ;  /* 0x0000000a0c0c7c2b */ /* 0x000fe20008000006 */
[----:B------:R-:W-:Y:S01]  /*12d0*/  UMOV UR10, 0x3b39803f ;  /* 0x3b39803f000a7882 */ /* 0x000fe20000000000 */
[C---:B------:R-:W-:Y:S01]  /*12e0*/  IMAD.SHL.U32 R7, R27.reuse, 0x2, RZ ;  /* 0x000000021b077824 */ /* 0x040fe200078e00ff */
[----:B------:R-:W-:Y:S01]  /*12f0*/  LOP3.LUT R6, R27, 0xff0fffff, RZ, 0xc0, !PT ;  /* 0xff0fffff1b067812 */ /* 0x000fe200078ec0ff */
[----:B------:R-:W-:-:S03]  /*1300*/  UMOV UR11, 0x3c7abc9e ;  /* 0x3c7abc9e000b7882 */ /* 0x000fc60000000000 */
[----:B------:R-:W-:Y:S01]  /*1310*/  ISETP.GT.U32.AND P0, PT, R7, -0x2000001, PT ;  /* 0xfdffffff0700780c */ /* 0x000fe20003f04070 */
[----:B------:R-:W-:-:S03]  /*1320*/  DADD R10, R8, R12 ;  /* 0x00000000080a7229 */ /* 0x000fc6000000000c */
[----:B------:R-:W-:-:S05]  /*1330*/  SEL R27, R6, R27, P0 ;  /* 0x0000001b061b7207 */ /* 0x000fca0000000000 */
[----:B------:R-:W-:Y:S02]  /*1340*/  DADD R8, R8, -R10 ;  /* 0x0000000008087229 */ /* 0x000fe4000000080a */
[----:B------:R-:W-:-:S06]  /*1350*/  DMUL R6, R10, R26 ;  /* 0x0000001a0a067228 */ /* 0x000fcc0000000000 */
[----:B------:R-:W-:Y:S02]  /*1360*/  DADD R8, R12, R8 ;  /* 0x000000000c087229 */ /* 0x000fe40000000008 */
[----:B------:R-:W-:-:S08]  /*1370*/  DFMA R10, R10, R26, -R6 ;  /* 0x0000001a0a0a722b */ /* 0x000fd00000000806 */
[----:B------:R-:W-:Y:S01]  /*1380*/  DFMA R26, R8, R26, R10 ;  /* 0x0000001a081a722b */ /* 0x000fe2000000000a */
[----:B------:R-:W-:Y:S01]  /*1390*/  MOV R10, 0x652b82fe ;  /* 0x652b82fe000a7802 */ /* 0x000fe20000000f00 */
[----:B------:R-:W-:-:S06]  /*13a0*/  IMAD.MOV.U32 R11, RZ, RZ, 0x3ff71547 ;  /* 0x3ff71547ff0b7424 */ /* 0x000fcc00078e00ff */
[----:B------:R-:W-:-:S08]  /*13b0*/  DADD R8, R6, R26 ;  /* 0x0000000006087229 */ /* 0x000fd0000000001a */
[----:B------:R-:W-:Y:S02]  /*13c0*/  DFMA R10, R8, R10, 6.75539944105574400000e+15 ;  /* 0x43380000080a742b */ /* 0x000fe4000000000a */
[----:B------:R-:W-:Y:S01]  /*13d0*/  FSETP.GEU.AND P0, PT, |R9|, 4.1917929649353027344, PT ;  /* 0x4086232b0900780b */ /* 0x000fe20003f0e200 */
[----:B------:R-:W-:-:S05]  /*13e0*/  DADD R6, R6, -R8 ;  /* 0x0000000006067229 */ /* 0x000fca0000000808 */
[----:B------:R-:W-:-:S03]  /*13f0*/  DADD R12, R10, -6.75539944105574400000e+15 ;  /* 0xc33800000a0c7429 */ /* 0x000fc60000000000 */
[----:B------:R-:W-:-:S05]  /*1400*/  DADD R26, R26, R6 ;  /* 0x000000001a1a7229 */ /* 0x000fca0000000006 */
[----:B------:R-:W-:-:S08]  /*1410*/  DFMA R4, R12, -R4, R8 ;  /* 0x800000040c04722b */ /* 0x000fd00000000008 */
[----:B------:R-:W-:Y:S01]  /*1420*/  DFMA R4, R12, -UR10, R4 ;  /* 0x8000000a0c047c2b */ /* 0x000fe20008000004 */
[----:B------:R-:W-:Y:S01]  /*1430*/  UMOV UR10, 0x69ce2bdf ;  /* 0x69ce2bdf000a7882 */ /* 0x000fe20000000000 */
[----:B------:R-:W-:Y:S01]  /*1440*/  IMAD.MOV.U32 R12, RZ, RZ, -0x35dec16 ;  /* 0xfca213eaff0c7424 */ /* 0x000fe200078e00ff */
[----:B------:R-:W-:Y:S01]  /*1450*/  MOV R13, 0x3e928af3 ;  /* 0x3e928af3000d7802 */ /* 0x000fe20000000f00 */
[----:B------:R-:W-:-:S05]  /*1460*/  UMOV UR11, 0x3e5ade15 ;  /* 0x3e5ade15000b7882 */ /* 0x000fca0000000000 */
[----:B------:R-:W-:Y:S01]  /*1470*/  DFMA R12, R4, UR10, R12 ;  /* 0x0000000a040c7c2b */ /* 0x000fe2000800000c */
[----:B------:R-:W-:Y:S01]  /*1480*/  UMOV UR10, 0x62401315 ;  /* 0x62401315000a7882 */ /* 0x000fe20000000000 */
[----:B------:R-:W-:-:S06]  /*1490*/  UMOV UR11, 0x3ec71dee ;  /* 0x3ec71dee000b7882 */ /* 0x000fcc0000000000 */
[----:B------:R-:W-:Y:S01]  /*14a0*/  DFMA R12, R4, R12, UR10 ;  /* 0x0000000a040c7e2b */ /* 0x000fe2000800000c */
        /* <DEDUP_REMOVED lines=20> */
[----:B------:R-:W-:-:S08]  /*15f0*/  DFMA R12, R4, R12, UR10 ;  /* 0x0000000a040c7e2b */ /* 0x000fd0000800000c */
[----:B------:R-:W-:-:S08]  /*1600*/  DFMA R12, R4, R12, 1 ;  /* 0x3ff00000040c742b */ /* 0x000fd0000000000c */
[----:B------:R-:W-:-:S10]  /*1610*/  DFMA R4, R4, R12, 1 ;  /* 0x3ff000000404742b */ /* 0x000fd4000000000c */
[----:B------:R-:W-:Y:S02]  /*1620*/  IMAD R7, R10, 0x100000, R5 ;  /* 0x001000000a077824 */ /* 0x000fe400078e0205 */
[----:B------:R-:W-:Y:S01]  /*1630*/  IMAD.MOV.U32 R6, RZ, RZ, R4 ;  /* 0x000000ffff067224 */ /* 0x000fe200078e0004 */
[----:B------:R-:W-:Y:S06]  /*1640*/  @!P0 BRA `(.L_x_13) ;  /* 0x0000000000348947 */ /* 0x000fec0003800000 */
[----:B------:R-:W-:Y:S01]  /*1650*/  FSETP.GEU.AND P1, PT, |R9|, 4.2275390625, PT ;  /* 0x408748000900780b */ /* 0x000fe20003f2e200 */
[C---:B------:R-:W-:Y:S02]  /*1660*/  DADD R6, R8.reuse, +INF ;  /* 0x7ff0000008067429 */ /* 0x040fe40000000000 */
[----:B------:R-:W-:-:S08]  /*1670*/  DSETP.GEU.AND P0, PT, R8, RZ, PT ;  /* 0x000000ff0800722a */ /* 0x000fd00003f0e000 */
[----:B------:R-:W-:Y:S02]  /*1680*/  FSEL R6, R6, RZ, P0 ;  /* 0x000000ff06067208 */ /* 0x000fe40000000000 */
[----:B------:R-:W-:Y:S01]  /*1690*/  FSEL R7, R7, RZ, P0 ;  /* 0x000000ff07077208 */ /* 0x000fe20000000000 */
[----:B------:R-:W-:Y:S06]  /*16a0*/  @P1 BRA `(.L_x_13) ;  /* 0x00000000001c1947 */ /* 0x000fec0003800000 */
[----:B------:R-:W-:-:S04]  /*16b0*/  LEA.HI R6, R10, R10, RZ, 0x1 ;  /* 0x0000000a0a067211 */ /* 0x000fc800078f08ff */
[----:B------:R-:W-:-:S04]  /*16c0*/  SHF.R.S32.HI R7, RZ, 0x1, R6 ;  /* 0x00000001ff077819 */ /* 0x000fc80000011406 */
[----:B------:R-:W-:Y:S01]  /*16d0*/  IADD3 R6, PT, PT, R10, -R7, RZ ;  /* 0x800000070a067210 */ /* 0x000fe20007ffe0ff */
[----:B------:R-:W-:-:S03]  /*16e0*/  IMAD R5, R7, 0x100000, R5 ;  /* 0x0010000007057824 */ /* 0x000fc600078e0205 */
[----:B------:R-:W-:Y:S01]  /*16f0*/  LEA R7, R6, 0x3ff00000, 0x14 ;  /* 0x3ff0000006077811 */ /* 0x000fe200078ea0ff */
[----:B------:R-:W-:-:S06]  /*1700*/  IMAD.MOV.U32 R6, RZ, RZ, RZ ;  /* 0x000000ffff067224 */ /* 0x000fcc00078e00ff */
[----:B------:R-:W-:-:S11]  /*1710*/  DMUL R6, R4, R6 ;  /* 0x0000000604067228 */ /* 0x000fd60000000000 */
.L_x_13:
[----:B------:R-:W-:Y:S01]  /*1720*/  DFMA R26, R26, R6, R6 ;  /* 0x000000061a1a722b */ /* 0x000fe20000000006 */
[----:B------:R-:W-:Y:S01]  /*1730*/  MOV R4, R0 ;  /* 0x0000000000047202 */ /* 0x000fe20000000f00 */
[----:B------:R-:W-:Y:S01]  /*1740*/  DSETP.NEU.AND P0, PT, |R6|, +INF , PT ;  /* 0x7ff000000600742a */ /* 0x000fe20003f0d200 */
[----:B------:R-:W-:-:S07]  /*1750*/  IMAD.MOV.U32 R5, RZ, RZ, 0x0 ;  /* 0x00000000ff057424 */ /* 0x000fce00078e00ff */
[----:B------:R-:W-:Y:S02]  /*1760*/  FSEL R8, R6, R26, !P0 ;  /* 0x0000001a06087208 */ /* 0x000fe40004000000 */
[----:B------:R-:W-:Y:S01]  /*1770*/  FSEL R9, R7, R27, !P0 ;  /* 0x0000001b07097208 */ /* 0x000fe20004000000 */
[----:B------:R-:W-:Y:S06]  /*1780*/  RET.REL.NODEC R4 `(_Z9addKernelPf) ;  /* 0xffffffe8041c7950 */ /* 0x000fec0003c3ffff */
.L_x_14:
[----:B------:R-:W-:-:S00]  /*1790*/  BRA `(.L_x_14) ;  /* 0xfffffffc00fc7947 */ /* 0x000fc0000383ffff */
[----:B------:R-:W-:-:S00]  /*17a0*/  NOP ;  /* 0x0000000000007918 */ /* 0x000fc00000000000 */
        /* <DEDUP_REMOVED lines=13> */
.L_x_16:


//--------------------- .nv.shared.reserved.0     --------------------------
	.section	.nv.shared.reserved.0,"aw",@nobits
	.weak		__nv_reservedSMEM_offset_0_alias
	.size		__nv_reservedSMEM_offset_0_alias, 0, 64
	.other		__nv_reservedSMEM_offset_0_alias,@"STO_CUDA_RESERVED_SHARED STV_DEFAULT"
__nv_reservedSMEM_offset_0_alias:
	.zero		0
	.zero		64


//--------------------- .nv.constant0._Z9addKernelPf --------------------------
	.section	.nv.constant0._Z9addKernelPf,"a",@progbits
	.sectionflags	@""
	.align	4
.nv.constant0._Z9addKernelPf:
	.zero		904


//--------------------- SYMBOLS --------------------------

	.type		.nv.reservedSmem.offset0,@object
	.size		.nv.reservedSmem.offset0,0x4
